	.headerflags	@"EF_CUDA_TEXMODE_UNIFIED EF_CUDA_64BIT_ADDRESS EF_CUDA_ACCELERATORS EF_CUDA_SM90 EF_CUDA_VIRTUAL_SM(EF_CUDA_SM90)"
	.elftype	@"ET_EXEC"


//--------------------- .nv.info                  --------------------------
	.section	.nv.info,"",@"SHT_CUDA_INFO"
	.align	4


	//----- nvinfo : EIATTR_REGCOUNT
	.align		4
        /*0000*/ 	.byte	0x04, 0x2f
        /*0002*/ 	.short	(.L_2 - .L_1)
	.align		4
.L_1:
        /*0004*/ 	.word	index@(triton_poi_fused_add_native_layer_norm_1)
        /*0008*/ 	.word	0x0000001c


	//----- nvinfo : EIATTR_MIN_STACK_SIZE
	.align		4
.L_2:
        /*000c*/ 	.byte	0x04, 0x12
        /*000e*/ 	.short	(.L_4 - .L_3)
	.align		4
.L_3:
        /*0010*/ 	.word	index@(triton_poi_fused_add_native_layer_norm_1)
        /*0014*/ 	.word	0x00000000


	//----- nvinfo : EIATTR_FRAME_SIZE
	.align		4
.L_4:
        /*0018*/ 	.byte	0x04, 0x11
        /*001a*/ 	.short	(.L_6 - .L_5)
	.align		4
.L_5:
        /*001c*/ 	.word	index@(triton_poi_fused_add_native_layer_norm_1)
        /*0020*/ 	.word	0x00000000


	//----- nvinfo : EIATTR_MIN_STACK_SIZE
	.align		4
.L_6:
        /*0024*/ 	.byte	0x04, 0x12
        /*0026*/ 	.short	(.L_8 - .L_7)
	.align		4
.L_7:
        /*0028*/ 	.word	index@(triton_poi_fused_add_native_layer_norm_1)
        /*002c*/ 	.word	0x00000000
.L_8:


//--------------------- .nv.info.triton_poi_fused_add_native_layer_norm_1 --------------------------
	.section	.nv.info.triton_poi_fused_add_native_layer_norm_1,"",@"SHT_CUDA_INFO"
	.sectionflags	@""
	.align	4


	//----- nvinfo : EIATTR_CUDA_API_VERSION
	.align		4
        /*0000*/ 	.byte	0x04, 0x37
        /*0002*/ 	.short	(.L_10 - .L_9)
.L_9:
        /*0004*/ 	.word	0x0000007c


	//----- nvinfo : EIATTR_KPARAM_INFO
	.align		4
.L_10:
        /*0008*/ 	.byte	0x04, 0x17
        /*000a*/ 	.short	(.L_12 - .L_11)
.L_11:
        /*000c*/ 	.word	0x00000000
        /*0010*/ 	.short	0x0008
        /*0012*/ 	.short	0x003c
        /*0014*/ 	.byte	0x00, 0xf0, 0x11, 0x00


	//----- nvinfo : EIATTR_KPARAM_INFO
	.align		4
.L_12:
        /*0018*/ 	.byte	0x04, 0x17
        /*001a*/ 	.short	(.L_14 - .L_13)
.L_13:
        /*001c*/ 	.word	0x00000000
        /*0020*/ 	.short	0x0007
        /*0022*/ 	.short	0x0038
        /*0024*/ 	.byte	0x00, 0xf0, 0x11, 0x00


	//----- nvinfo : EIATTR_KPARAM_INFO
	.align		4
.L_14:
        /*0028*/ 	.byte	0x04, 0x17
        /*002a*/ 	.short	(.L_16 - .L_15)
.L_15:
        /*002c*/ 	.word	0x00000000
        /*0030*/ 	.short	0x0006
        /*0032*/ 	.short	0x0030
        /*0034*/ 	.byte	0x00, 0xf4, 0x21, 0x00


	//----- nvinfo : EIATTR_KPARAM_INFO
	.align		4
.L_16:
        /*0038*/ 	.byte	0x04, 0x17
        /*003a*/ 	.short	(.L_18 - .L_17)
.L_17:
        /*003c*/ 	.word	0x00000000
        /*0040*/ 	.short	0x0005
        /*0042*/ 	.short	0x0028
        /*0044*/ 	.byte	0x00, 0xf4, 0x21, 0x00


	//----- nvinfo : EIATTR_KPARAM_INFO
	.align		4
.L_18:
        /*0048*/ 	.byte	0x04, 0x17
        /*004a*/ 	.short	(.L_20 - .L_19)
.L_19:
        /*004c*/ 	.word	0x00000000
        /*0050*/ 	.short	0x0004
        /*0052*/ 	.short	0x0020
        /*0054*/ 	.byte	0x00, 0xf4, 0x21, 0x00


	//----- nvinfo : EIATTR_KPARAM_INFO
	.align		4
.L_20:
        /*0058*/ 	.byte	0x04, 0x17
        /*005a*/ 	.short	(.L_22 - .L_21)
.L_21:
        /*005c*/ 	.word	0x00000000
        /*0060*/ 	.short	0x0003
        /*0062*/ 	.short	0x0018
        /*0064*/ 	.byte	0x00, 0xf4, 0x21, 0x00


	//----- nvinfo : EIATTR_KPARAM_INFO
	.align		4
.L_22:
        /*0068*/ 	.byte	0x04, 0x17
        /*006a*/ 	.short	(.L_24 - .L_23)
.L_23:
        /*006c*/ 	.word	0x00000000
        /*0070*/ 	.short	0x0002
        /*0072*/ 	.short	0x0010
        /*0074*/ 	.byte	0x00, 0xf4, 0x21, 0x00


	//----- nvinfo : EIATTR_KPARAM_INFO
	.align		4
.L_24:
        /*0078*/ 	.byte	0x04, 0x17
        /*007a*/ 	.short	(.L_26 - .L_25)
.L_25:
        /*007c*/ 	.word	0x00000000
        /*0080*/ 	.short	0x0001
        /*0082*/ 	.short	0x0008
        /*0084*/ 	.byte	0x00, 0xf4, 0x21, 0x00


	//----- nvinfo : EIATTR_KPARAM_INFO
	.align		4
.L_26:
        /*0088*/ 	.byte	0x04, 0x17
        /*008a*/ 	.short	(.L_28 - .L_27)
.L_27:
        /*008c*/ 	.word	0x00000000
        /*0090*/ 	.short	0x0000
        /*0092*/ 	.short	0x0000
        /*0094*/ 	.byte	0x00, 0xf4, 0x21, 0x00


	//----- nvinfo : EIATTR_SPARSE_MMA_MASK
	.align		4
.L_28:
        /*0098*/ 	.byte	0x03, 0x50
        /*009a*/ 	.short	0x0000


	//----- nvinfo : EIATTR_MAXREG_COUNT
	.align		4
        /*009c*/ 	.byte	0x03, 0x1b
        /*009e*/ 	.short	0x00ff


	//----- nvinfo : EIATTR_EXIT_INSTR_OFFSETS
	.align		4
        /*00a0*/ 	.byte	0x04, 0x1c
        /*00a2*/ 	.short	(.L_30 - .L_29)


	//   ....[0]....
.L_29:
        /*00a4*/ 	.word	0x00000510


	//   ....[1]....
        /*00a8*/ 	.word	0x00000530


	//----- nvinfo : EIATTR_REQNTID
	.align		4
.L_30:
        /*00ac*/ 	.byte	0x04, 0x10
        /*00ae*/ 	.short	(.L_32 - .L_31)
.L_31:
        /*00b0*/ 	.word	0x00000080
        /*00b4*/ 	.word	0x00000001
        /*00b8*/ 	.word	0x00000001


	//----- nvinfo : EIATTR_CBANK_PARAM_SIZE
	.align		4
.L_32:
        /*00bc*/ 	.byte	0x03, 0x19
        /*00be*/ 	.short	0x0040


	//----- nvinfo : EIATTR_PARAM_CBANK
	.align		4
        /*00c0*/ 	.byte	0x04, 0x0a
        /*00c2*/ 	.short	(.L_34 - .L_33)
	.align		4
.L_33:
        /*00c4*/ 	.word	index@(.nv.constant0.triton_poi_fused_add_native_layer_norm_1)
        /*00c8*/ 	.short	0x0210
        /*00ca*/ 	.short	0x0040


	//----- nvinfo : EIATTR_SW_WAR
	.align		4
.L_34:
        /*00cc*/ 	.byte	0x04, 0x36
        /*00ce*/ 	.short	(.L_36 - .L_35)
.L_35:
        /*00d0*/ 	.word	0x00000008
.L_36:


//--------------------- .nv.callgraph             --------------------------
	.section	.nv.callgraph,"",@"SHT_CUDA_CALLGRAPH"
	.align	4
	.sectionentsize	8
	.align		4
        /*0000*/ 	.word	0x00000000
	.align		4
        /*0004*/ 	.word	0xffffffff
	.align		4
        /*0008*/ 	.word	0x00000000
	.align		4
        /*000c*/ 	.word	0xfffffffe
	.align		4
        /*0010*/ 	.word	0x00000000
	.align		4
        /*0014*/ 	.word	0xfffffffd
	.align		4
        /*0018*/ 	.word	0x00000000
	.align		4
        /*001c*/ 	.word	0xfffffffc


//--------------------- .nv.constant4             --------------------------
	.section	.nv.constant4,"a",@progbits
	.align	8
	.align		8
.nv.constant4:
        /*0000*/ 	.dword	_$_str


//--------------------- .text.triton_poi_fused_add_native_layer_norm_1 --------------------------
	.section	.text.triton_poi_fused_add_native_layer_norm_1,"ax",@progbits
	.sectionflags	@"SHF_BARRIERS=1"
	.align	128
        .global         triton_poi_fused_add_native_layer_norm_1
        .type           triton_poi_fused_add_native_layer_norm_1,@function
        .size           triton_poi_fused_add_native_layer_norm_1,(.L_x_1 - triton_poi_fused_add_native_layer_norm_1)
        .other          triton_poi_fused_add_native_layer_norm_1,@"STO_CUDA_ENTRY STV_DEFAULT"
triton_poi_fused_add_native_layer_norm_1:
.text.triton_poi_fused_add_native_layer_norm_1:
[----:B------:R-:W0:Y:S01]  /*0000*/  LDC R1, c[0x0][0x28] ;  /* 0x00000a00ff017b82 */ /* 0x000e220000000800 */
[----:B------:R-:W1:Y:S07]  /*0010*/  S2R R13, SR_CTAID.Y ;  /* 0x00000000000d7919 */ /* 0x000e6e0000002600 */
[----:B------:R-:W2:Y:S01]  /*0020*/  LDC.64 R2, c[0x0][0x210] ;  /* 0x00008400ff027b82 */ /* 0x000ea20000000a00 */
[----:B------:R-:W-:Y:S01]  /*0030*/  IMAD.MOV.U32 R16, RZ, RZ, RZ ;  /* 0x000000ffff107224 */ /* 0x000fe200078e00ff */
[----:B------:R-:W-:Y:S01]  /*0040*/  ULDC.64 UR6, c[0x0][0x208] ;  /* 0x0000820000067ab9 */ /* 0x000fe20000000a00 */
[----:B------:R-:W3:Y:S01]  /*0050*/  S2R R0, SR_TID.X ;  /* 0x0000000000007919 */ /* 0x000ee20000002100 */
[----:B------:R-:W4:Y:S04]  /*0060*/  S2R R17, SR_CTAID.X ;  /* 0x0000000000117919 */ /* 0x000f280000002500 */
[----:B------:R-:W5:Y:S08]  /*0070*/  S2UR UR5, SR_CgaCtaId ;  /* 0x00000000000579c3 */ /* 0x000f700000008800 */
[----:B------:R-:W2:Y:S01]  /*0080*/  LDC.64 R14, c[0x0][0x228] ;  /* 0x00008a00ff0e7b82 */ /* 0x000ea20000000a00 */
[----:B-1----:R-:W-:Y:S01]  /*0090*/  IMAD.SHL.U32 R13, R13, 0x20, RZ ;  /* 0x000000200d0d7824 */ /* 0x002fe200078e00ff */
[----:B---3--:R-:W-:-:S04]  /*00a0*/  SHF.R.U32.HI R6, RZ, 0x5, R0 ;  /* 0x00000005ff067819 */ /* 0x008fc80000011600 */
[----:B------:R-:W-:Y:S01]  /*00b0*/  LOP3.LUT R4, R13, 0x1f, R0, 0xf8, !PT ;  /* 0x0000001f0d047812 */ /* 0x000fe200078ef800 */
[----:B----4-:R-:W-:Y:S01]  /*00c0*/  IMAD.SHL.U32 R17, R17, 0x4, RZ ;  /* 0x0000000411117824 */ /* 0x010fe200078e00ff */
[----:B------:R-:W-:Y:S02]  /*00d0*/  SGXT.U32 R6, R6, 0x2 ;  /* 0x000000020606781a */ /* 0x000fe40000000000 */
[----:B------:R-:W-:-:S04]  /*00e0*/  SHF.R.S32.HI R5, RZ, 0x1f, R4 ;  /* 0x0000001fff057819 */ /* 0x000fc80000011404 */
[----:B------:R-:W-:Y:S02]  /*00f0*/  LEA.HI R7, R5, R4, RZ, 0x4 ;  /* 0x0000000405077211 */ /* 0x000fe400078f20ff */
[----:B------:R-:W-:Y:S02]  /*0100*/  LOP3.LUT R5, R17, R6, RZ, 0xfc, !PT ;  /* 0x0000000611057212 */ /* 0x000fe400078efcff */
[C---:B------:R-:W-:Y:S01]  /*0110*/  LOP3.LUT R9, R7.reuse, 0xfffffff0, RZ, 0xc0, !PT ;  /* 0xfffffff007097812 */ /* 0x040fe200078ec0ff */
[----:B------:R-:W-:Y:S01]  /*0120*/  IMAD.SHL.U32 R7, R7, 0x4, RZ ;  /* 0x0000000407077824 */ /* 0x000fe200078e00ff */
[----:B------:R-:W-:-:S03]  /*0130*/  ISETP.GE.AND P0, PT, R5, 0x4, PT ;  /* 0x000000040500780c */ /* 0x000fc60003f06270 */
[C---:B------:R-:W-:Y:S01]  /*0140*/  IMAD.IADD R8, R4.reuse, 0x1, -R9 ;  /* 0x0000000104087824 */ /* 0x040fe200078e0a09 */
[----:B------:R-:W-:Y:S02]  /*0150*/  LOP3.LUT R7, R7, 0xffffffc0, RZ, 0xc0, !PT ;  /* 0xffffffc007077812 */ /* 0x000fe400078ec0ff */
[----:B------:R-:W-:Y:S01]  /*0160*/  ISETP.LT.AND P0, PT, R4, 0x40, !P0 ;  /* 0x000000400400780c */ /* 0x000fe20004701270 */
[----:B------:R-:W-:-:S04]  /*0170*/  IMAD R8, R5, 0x10, R8 ;  /* 0x0000001005087824 */ /* 0x000fc800078e0208 */
[----:B------:R-:W-:-:S04]  /*0180*/  IMAD.IADD R7, R8, 0x1, R7 ;  /* 0x0000000108077824 */ /* 0x000fc800078e0207 */
[----:B--2---:R-:W-:-:S05]  /*0190*/  IMAD.WIDE R2, R7, 0x4, R2 ;  /* 0x0000000407027825 */ /* 0x004fca00078e0202 */
[----:B------:R1:W2:Y:S01]  /*01a0*/  @P0 LDG.E.EL R16, desc[UR6][R2.64] ;  /* 0x0000000602100981 */ /* 0x0002a2000c2e1900 */
[----:B------:R-:W-:Y:S01]  /*01b0*/  IMAD.SHL.U32 R5, R0, 0x4, RZ ;  /* 0x0000000400057824 */ /* 0x000fe200078e00ff */
[----:B------:R-:W-:Y:S01]  /*01c0*/  UMOV UR4, 0x400 ;  /* 0x0000040000047882 */ /* 0x000fe20000000000 */
[----:B------:R-:W-:Y:S01]  /*01d0*/  SHF.R.U32.HI R12, RZ, 0x2, R0 ;  /* 0x00000002ff0c7819 */ /* 0x000fe20000011600 */
[----:B-----5:R-:W-:Y:S01]  /*01e0*/  UPRMT UR4, UR5, 0x654, UR4 ;  /* 0x0000065405047896 */ /* 0x020fe20008000004 */
[----:B------:R-:W-:Y:S01]  /*01f0*/  LOP3.LUT R17, R17, 0x3, R0, 0xf8, !PT ;  /* 0x0000000311117812 */ /* 0x000fe200078ef800 */
[----:B------:R-:W-:Y:S01]  /*0200*/  IMAD.MOV.U32 R10, RZ, RZ, RZ ;  /* 0x000000ffff0a7224 */ /* 0x000fe200078e00ff */
[----:B------:R-:W-:Y:S02]  /*0210*/  SHF.R.U32.HI R4, RZ, 0x2, R5 ;  /* 0x00000002ff047819 */ /* 0x000fe40000011605 */
[----:B------:R-:W-:Y:S01]  /*0220*/  LOP3.LUT R5, R6, 0x7c, R5, 0xf8, !PT ;  /* 0x0000007c06057812 */ /* 0x000fe200078ef805 */
[----:B-1----:R-:W1:Y:S01]  /*0230*/  LDC.64 R2, c[0x0][0x230] ;  /* 0x00008c00ff027b82 */ /* 0x002e620000000a00 */
[----:B------:R-:W-:-:S02]  /*0240*/  SGXT.U32 R4, R4, 0x5 ;  /* 0x000000050404781a */ /* 0x000fc40000000000 */
[----:B------:R-:W-:Y:S02]  /*0250*/  SGXT.U32 R12, R12, 0x5 ;  /* 0x000000050c0c781a */ /* 0x000fe40000000000 */
[----:B------:R-:W-:Y:S01]  /*0260*/  ISETP.GE.AND P1, PT, R17, 0x4, PT ;  /* 0x000000041100780c */ /* 0x000fe20003f26270 */
[----:B------:R-:W-:Y:S01]  /*0270*/  IMAD.IADD R8, R5, 0x1, R4 ;  /* 0x0000000105087824 */ /* 0x000fe200078e0204 */
[----:B------:R-:W-:Y:S01]  /*0280*/  LOP3.LUT R13, R13, R12, RZ, 0xfc, !PT ;  /* 0x0000000c0d0d7212 */ /* 0x000fe200078efcff */
[----:B------:R-:W3:Y:S03]  /*0290*/  LDC.64 R6, c[0x0][0x218] ;  /* 0x00008600ff067b82 */ /* 0x000ee60000000a00 */
[----:B------:R-:W-:Y:S01]  /*02a0*/  LEA R25, R8, UR4, 0x2 ;  /* 0x0000000408197c11 */ /* 0x000fe2000f8e10ff */
[C---:B0-----:R-:W-:Y:S01]  /*02b0*/  IMAD.WIDE R22, R13.reuse, 0x4, R14 ;  /* 0x000000040d167825 */ /* 0x041fe200078e020e */
[----:B------:R-:W-:-:S02]  /*02c0*/  ISETP.GE.AND P2, PT, R13, 0x40, PT ;  /* 0x000000400d00780c */ /* 0x000fc40003f46270 */
[----:B------:R-:W-:Y:S01]  /*02d0*/  SHF.R.S32.HI R18, RZ, 0x1f, R13 ;  /* 0x0000001fff127819 */ /* 0x000fe2000001140d */
[----:B------:R-:W0:Y:S01]  /*02e0*/  LDC.64 R4, c[0x0][0x220] ;  /* 0x00008800ff047b82 */ /* 0x000e220000000a00 */
[----:B------:R-:W-:Y:S02]  /*02f0*/  ISETP.LT.AND P0, PT, R13, 0x40, !P1 ;  /* 0x000000400d00780c */ /* 0x000fe40004f01270 */
[----:B------:R-:W-:-:S04]  /*0300*/  LEA.HI R11, R18, R13, RZ, 0x4 ;  /* 0x0000000d120b7211 */ /* 0x000fc800078f20ff */
[----:B------:R-:W-:Y:S01]  /*0310*/  SHF.R.S32.HI R14, RZ, 0x4, R11 ;  /* 0x00000004ff0e7819 */ /* 0x000fe2000001140b */
[----:B------:R-:W4:Y:S04]  /*0320*/  LDC.64 R8, c[0x0][0x238] ;  /* 0x00008e00ff087b82 */ /* 0x000f280000000a00 */
[----:B------:R-:W-:Y:S02]  /*0330*/  IMAD R15, R14, 0x4, R17 ;  /* 0x000000040e0f7824 */ /* 0x000fe400078e0211 */
[----:B------:R-:W-:Y:S02]  /*0340*/  IMAD.MOV.U32 R14, RZ, RZ, RZ ;  /* 0x000000ffff0e7224 */ /* 0x000fe400078e00ff */
[----:B---3--:R-:W-:-:S04]  /*0350*/  IMAD.WIDE R18, R15, 0x4, R6 ;  /* 0x000000040f127825 */ /* 0x008fc800078e0206 */
[----:B------:R-:W-:Y:S02]  /*0360*/  IMAD.MOV.U32 R6, RZ, RZ, RZ ;  /* 0x000000ffff067224 */ /* 0x000fe400078e00ff */
[----:B0-----:R-:W-:Y:S01]  /*0370*/  IMAD.WIDE R20, R13, 0x4, R4 ;  /* 0x000000040d147825 */ /* 0x001fe200078e0204 */
[----:B------:R-:W-:-:S03]  /*0380*/  CS2R R4, SRZ ;  /* 0x0000000000047805 */ /* 0x000fc6000001ff00 */
[C---:B----4-:R-:W-:Y:S01]  /*0390*/  IMAD.WIDE R8, R17.reuse, 0x4, R8 ;  /* 0x0000000411087825 */ /* 0x050fe200078e0208 */
[----:B--2---:R1:W-:Y:S01]  /*03a0*/  STS [R25], R16 ;  /* 0x0000001019007388 */ /* 0x0043e20000000800 */
[----:B------:R-:W-:Y:S06]  /*03b0*/  BAR.SYNC.DEFER_BLOCKING 0x0 ;  /* 0x0000000000007b1d */ /* 0x000fec0000010000 */
[----:B------:R-:W2:Y:S04]  /*03c0*/  @!P2 LDG.E.EL R10, desc[UR6][R22.64] ;  /* 0x00000006160aa981 */ /* 0x000ea8000c2e1900 */
[----:B------:R-:W3:Y:S01]  /*03d0*/  @P0 LDG.E.EL R14, desc[UR6][R18.64] ;  /* 0x00000006120e0981 */ /* 0x000ee2000c2e1900 */
[----:B-1----:R-:W-:-:S03]  /*03e0*/  IMAD.WIDE R24, R17, 0x4, R2 ;  /* 0x0000000411187825 */ /* 0x002fc600078e0202 */
[----:B------:R-:W4:Y:S04]  /*03f0*/  @!P2 LDG.E.EL R6, desc[UR6][R20.64] ;  /* 0x000000061406a981 */ /* 0x000f28000c2e1900 */
[----:B------:R-:W5:Y:S04]  /*0400*/  @!P1 LDG.E.EL R5, desc[UR6][R24.64] ;  /* 0x0000000618059981 */ /* 0x000f68000c2e1900 */
[----:B------:R-:W5:Y:S01]  /*0410*/  @!P1 LDG.E.EL R4, desc[UR6][R8.64] ;  /* 0x0000000608049981 */ /* 0x000f62000c2e1900 */
[----:B------:R-:W-:-:S05]  /*0420*/  LOP3.LUT R3, R0, 0x7f, RZ, 0xc0, !PT ;  /* 0x0000007f00037812 */ /* 0x000fca00078ec0ff */
[----:B------:R-:W-:Y:S01]  /*0430*/  IMAD.IADD R3, R12, 0x1, R3 ;  /* 0x000000010c037824 */ /* 0x000fe200078e0203 */
[----:B------:R-:W-:-:S04]  /*0440*/  LOP3.LUT R12, R11, 0xffffff0, RZ, 0xc0, !PT ;  /* 0x0ffffff00b0c7812 */ /* 0x000fc800078ec0ff */
[----:B------:R-:W-:Y:S01]  /*0450*/  LEA R0, R3, UR4, 0x2 ;  /* 0x0000000403007c11 */ /* 0x000fe2000f8e10ff */
[----:B------:R-:W-:Y:S01]  /*0460*/  IMAD.IADD R12, R13, 0x1, -R12 ;  /* 0x000000010d0c7824 */ /* 0x000fe200078e0a0c */
[----:B------:R-:W0:Y:S03]  /*0470*/  LDC.64 R2, c[0x0][0x240] ;  /* 0x00009000ff027b82 */ /* 0x000e260000000a00 */
[----:B------:R-:W3:Y:S01]  /*0480*/  LDS R7, [R0] ;  /* 0x0000000000077984 */ /* 0x000ee20000000800 */
[----:B------:R-:W-:-:S04]  /*0490*/  IMAD R15, R12, 0x10, R15 ;  /* 0x000000100c0f7824 */ /* 0x000fc800078e020f */
[----:B0-----:R-:W-:-:S04]  /*04a0*/  IMAD.WIDE R2, R15, 0x4, R2 ;  /* 0x000000040f027825 */ /* 0x001fc800078e0202 */
[----:B--2---:R-:W-:Y:S01]  /*04b0*/  FADD R10, R10, 9.9999997473787516356e-06 ;  /* 0x3727c5ac0a0a7421 */ /* 0x004fe20000000000 */
[----:B---3--:R-:W-:-:S05]  /*04c0*/  FADD R7, R7, R14 ;  /* 0x0000000e07077221 */ /* 0x008fca0000000000 */
[----:B------:R-:W0:Y:S01]  /*04d0*/  MUFU.RSQ R10, R10 ;  /* 0x0000000a000a7308 */ /* 0x000e220000001400 */
[----:B----4-:R-:W-:-:S04]  /*04e0*/  FADD R7, R7, -R6 ;  /* 0x8000000607077221 */ /* 0x010fc80000000000 */
[----:B0-----:R-:W-:-:S04]  /*04f0*/  FMUL R7, R10, R7 ;  /* 0x000000070a077220 */ /* 0x001fc80000400000 */
[----:B-----5:R-:W-:Y:S01]  /*0500*/  FFMA R5, R7, R5, R4 ;  /* 0x0000000507057223 */ /* 0x020fe20000000004 */
[----:B------:R-:W-:Y:S06]  /*0510*/  @!P0 EXIT ;  /* 0x000000000000894d */ /* 0x000fec0003800000 */
[----:B------:R-:W-:Y:S01]  /*0520*/  STG.E desc[UR6][R2.64], R5 ;  /* 0x0000000502007986 */ /* 0x000fe2000c101906 */
[----:B------:R-:W-:Y:S05]  /*0530*/  EXIT ;  /* 0x000000000000794d */ /* 0x000fea0003800000 */
.L_x_0:
[----:B------:R-:W-:-:S00]  /*0540*/  BRA `(.L_x_0) ;  /* 0xfffffffc00fc7947 */ /* 0x000fc0000383ffff */
[----:B------:R-:W-:-:S00]  /*0550*/  NOP ;  /* 0x0000000000007918 */ /* 0x000fc00000000000 */
        /* <DEDUP_REMOVED lines=10> */
.L_x_1:


//--------------------- .nv.global.init           --------------------------
	.section	.nv.global.init,"aw",@progbits
.nv.global.init:
	.type		_$_str,@object
	.size		_$_str,(.L_0 - _$_str)
_$_str:
        /*0000*/ 	.byte	0x5f, 0x5f, 0x43, 0x55, 0x44, 0x41, 0x5f, 0x46, 0x54, 0x5a, 0x00
.L_0:


//--------------------- .nv.shared.triton_poi_fused_add_native_layer_norm_1 --------------------------
	.section	.nv.shared.triton_poi_fused_add_native_layer_norm_1,"aw",@nobits
	.sectionflags	@""
	.align	16
	.zero		1024


//--------------------- .nv.constant0.triton_poi_fused_add_native_layer_norm_1 --------------------------
	.section	.nv.constant0.triton_poi_fused_add_native_layer_norm_1,"a",@progbits
	.sectionflags	@""
	.align	4
.nv.constant0.triton_poi_fused_add_native_layer_norm_1:
	.zero		592
